//
// Generated by NVIDIA NVVM Compiler
//
// Compiler Build ID: CL-36424714
// Cuda compilation tools, release 13.0, V13.0.88
// Based on NVVM 20.0.0
//

.version 9.0
.target sm_100
.address_size 64

	// .globl	_ZN4mc646device17getResidualValuesEiPdS1_PKi
// _ZZN4mc646device17getResidualValuesEiPdS1_PKiE5start has been demoted
// _ZZN4mc646device17getResidualValuesEiPdS1_PKiE3end has been demoted
// _ZZN4mc646device17getResidualValuesEiPdS1_PKiE7max_val has been demoted

.visible .entry _ZN4mc646device17getResidualValuesEiPdS1_PKi(
	.param .u32 _ZN4mc646device17getResidualValuesEiPdS1_PKi_param_0,
	.param .u64 .ptr .align 1 _ZN4mc646device17getResidualValuesEiPdS1_PKi_param_1,
	.param .u64 .ptr .align 1 _ZN4mc646device17getResidualValuesEiPdS1_PKi_param_2,
	.param .u64 .ptr .align 1 _ZN4mc646device17getResidualValuesEiPdS1_PKi_param_3
)
{
	.reg .pred 	%p<9>;
	.reg .b32 	%r<45>;
	.reg .b64 	%rd<13>;
	.reg .b64 	%fd<49>;
	// demoted variable
	.shared .align 4 .u32 _ZZN4mc646device17getResidualValuesEiPdS1_PKiE5start;
	// demoted variable
	.shared .align 4 .u32 _ZZN4mc646device17getResidualValuesEiPdS1_PKiE3end;
	// demoted variable
	.shared .align 8 .f64 _ZZN4mc646device17getResidualValuesEiPdS1_PKiE7max_val;
	ld.param.u32 	%r18, [_ZN4mc646device17getResidualValuesEiPdS1_PKi_param_0];
	ld.param.u64 	%rd3, [_ZN4mc646device17getResidualValuesEiPdS1_PKi_param_1];
	ld.param.u64 	%rd4, [_ZN4mc646device17getResidualValuesEiPdS1_PKi_param_2];
	ld.param.u64 	%rd5, [_ZN4mc646device17getResidualValuesEiPdS1_PKi_param_3];
	mov.u32 	%r19, %ctaid.x;
	mov.u32 	%r20, %ctaid.y;
	mov.u32 	%r21, %nctaid.x;
	mad.lo.s32 	%r1, %r20, %r21, %r19;
	setp.ge.s32 	%p1, %r1, %r18;
	@%p1 bra 	$L__BB0_13;
	mov.u32 	%r2, %tid.x;
	setp.ne.s32 	%p2, %r2, 0;
	@%p2 bra 	$L__BB0_3;
	cvta.to.global.u64 	%rd6, %rd5;
	mul.wide.s32 	%rd7, %r1, 4;
	add.s64 	%rd8, %rd6, %rd7;
	ld.global.u32 	%r22, [%rd8];
	st.shared.u32 	[_ZZN4mc646device17getResidualValuesEiPdS1_PKiE5start], %r22;
	ld.global.u32 	%r23, [%rd8+4];
	st.shared.u32 	[_ZZN4mc646device17getResidualValuesEiPdS1_PKiE3end], %r23;
	cvta.to.global.u64 	%rd9, %rd4;
	mul.wide.s32 	%rd10, %r1, 8;
	add.s64 	%rd11, %rd9, %rd10;
	ld.global.f64 	%fd12, [%rd11];
	st.shared.f64 	[_ZZN4mc646device17getResidualValuesEiPdS1_PKiE7max_val], %fd12;
$L__BB0_3:
	bar.sync 	0;
	ld.shared.u32 	%r24, [_ZZN4mc646device17getResidualValuesEiPdS1_PKiE5start];
	add.s32 	%r40, %r24, %r2;
	ld.shared.u32 	%r4, [_ZZN4mc646device17getResidualValuesEiPdS1_PKiE3end];
	setp.ge.s32 	%p3, %r40, %r4;
	@%p3 bra 	$L__BB0_13;
	ld.shared.f64 	%fd1, [_ZZN4mc646device17getResidualValuesEiPdS1_PKiE7max_val];
	mov.b32 	%r25, 1127219200;
	mov.b32 	%r26, -2147483648;
	mov.b64 	%fd2, {%r26, %r25};
	mov.u32 	%r5, %ntid.x;
	cvta.to.global.u64 	%rd1, %rd3;
$L__BB0_5:
	mul.wide.s32 	%rd12, %r40, 8;
	add.s64 	%rd2, %rd1, %rd12;
	ld.global.f64 	%fd13, [%rd2];
	div.rn.f64 	%fd46, %fd1, %fd13;
	{
	.reg .b32 %temp; 
	mov.b64 	{%temp, %r41}, %fd46;
	}
	{
	.reg .b32 %temp; 
	mov.b64 	{%r42, %temp}, %fd46;
	}
	setp.gt.s32 	%p4, %r41, 1048575;
	mov.b32 	%r43, -1023;
	@%p4 bra 	$L__BB0_7;
	mul.f64 	%fd46, %fd46, 0d4350000000000000;
	{
	.reg .b32 %temp; 
	mov.b64 	{%temp, %r41}, %fd46;
	}
	{
	.reg .b32 %temp; 
	mov.b64 	{%r42, %temp}, %fd46;
	}
	mov.b32 	%r43, -1077;
$L__BB0_7:
	add.s32 	%r29, %r41, -1;
	setp.gt.u32 	%p5, %r29, 2146435070;
	@%p5 bra 	$L__BB0_11;
	shr.u32 	%r32, %r41, 20;
	add.s32 	%r44, %r43, %r32;
	and.b32  	%r33, %r41, 1048575;
	or.b32  	%r34, %r33, 1072693248;
	mov.b64 	%fd47, {%r42, %r34};
	setp.lt.u32 	%p7, %r34, 1073127583;
	@%p7 bra 	$L__BB0_10;
	{
	.reg .b32 %temp; 
	mov.b64 	{%r35, %temp}, %fd47;
	}
	{
	.reg .b32 %temp; 
	mov.b64 	{%temp, %r36}, %fd47;
	}
	add.s32 	%r37, %r36, -1048576;
	mov.b64 	%fd47, {%r35, %r37};
	add.s32 	%r44, %r44, 1;
$L__BB0_10:
	add.f64 	%fd15, %fd47, 0dBFF0000000000000;
	add.f64 	%fd16, %fd47, 0d3FF0000000000000;
	rcp.approx.ftz.f64 	%fd17, %fd16;
	neg.f64 	%fd18, %fd16;
	fma.rn.f64 	%fd19, %fd18, %fd17, 0d3FF0000000000000;
	fma.rn.f64 	%fd20, %fd19, %fd19, %fd19;
	fma.rn.f64 	%fd21, %fd20, %fd17, %fd17;
	mul.f64 	%fd22, %fd15, %fd21;
	fma.rn.f64 	%fd23, %fd15, %fd21, %fd22;
	mul.f64 	%fd24, %fd23, %fd23;
	fma.rn.f64 	%fd25, %fd24, 0d3EB1380B3AE80F1E, 0d3ED0EE258B7A8B04;
	fma.rn.f64 	%fd26, %fd25, %fd24, 0d3EF3B2669F02676F;
	fma.rn.f64 	%fd27, %fd26, %fd24, 0d3F1745CBA9AB0956;
	fma.rn.f64 	%fd28, %fd27, %fd24, 0d3F3C71C72D1B5154;
	fma.rn.f64 	%fd29, %fd28, %fd24, 0d3F624924923BE72D;
	fma.rn.f64 	%fd30, %fd29, %fd24, 0d3F8999999999A3C4;
	fma.rn.f64 	%fd31, %fd30, %fd24, 0d3FB5555555555554;
	sub.f64 	%fd32, %fd15, %fd23;
	add.f64 	%fd33, %fd32, %fd32;
	neg.f64 	%fd34, %fd23;
	fma.rn.f64 	%fd35, %fd34, %fd15, %fd33;
	mul.f64 	%fd36, %fd21, %fd35;
	mul.f64 	%fd37, %fd24, %fd31;
	fma.rn.f64 	%fd38, %fd37, %fd23, %fd36;
	xor.b32  	%r38, %r44, -2147483648;
	mov.b32 	%r39, 1127219200;
	mov.b64 	%fd39, {%r38, %r39};
	sub.f64 	%fd40, %fd39, %fd2;
	fma.rn.f64 	%fd41, %fd40, 0d3FE62E42FEFA39EF, %fd23;
	fma.rn.f64 	%fd42, %fd40, 0dBFE62E42FEFA39EF, %fd41;
	sub.f64 	%fd43, %fd42, %fd23;
	sub.f64 	%fd44, %fd38, %fd43;
	fma.rn.f64 	%fd45, %fd40, 0d3C7ABC9E3B39803F, %fd44;
	add.f64 	%fd48, %fd41, %fd45;
	bra.uni 	$L__BB0_12;
$L__BB0_11:
	fma.rn.f64 	%fd14, %fd46, 0d7FF0000000000000, 0d7FF0000000000000;
	{
	.reg .b32 %temp; 
	mov.b64 	{%temp, %r30}, %fd46;
	}
	and.b32  	%r31, %r30, 2147483647;
	setp.eq.s32 	%p6, %r31, 0;
	selp.f64 	%fd48, 0dFFF0000000000000, %fd14, %p6;
$L__BB0_12:
	st.global.f64 	[%rd2], %fd48;
	add.s32 	%r40, %r40, %r5;
	setp.lt.s32 	%p8, %r40, %r4;
	@%p8 bra 	$L__BB0_5;
$L__BB0_13:
	ret;

}


// ===== COMPILED SASS (sm_100) =====

	.target	sm_100

	.elftype	@"ET_EXEC"


//--------------------- .note.nv.tkinfo           --------------------------
	.section	.note.nv.tkinfo,"",@"SHT_NOTE"
	.sectionflags	@"SHF_NOTE_NV_TKINFO"
	.tkinfo
        /*0018*/ 	.word	0x00000002
        /*0030*/ 	.string	""
        /*0030*/ 	.string	"ptxas"
        /*0030*/ 	.string	"Cuda compilation tools, release 13.0, V13.0.88"
        /*0030*/ 	.string	"Build cuda_13.0.r13.0/compiler.36424714_0"
        /*0030*/ 	.string	"-arch sm_100 -m 64 "



//--------------------- .note.nv.cuinfo           --------------------------
	.section	.note.nv.cuinfo,"",@"SHT_NOTE"
	.sectionflags	@"SHF_NOTE_NV_CUINFO"
        /*0018*/ 	.short	0x0002
        /*001a*/ 	.short	0x0064
        /*001c*/ 	.short	0x0082
	.zero		2


//--------------------- .nv.info                  --------------------------
	.section	.nv.info,"",@"SHT_CUDA_INFO"
	.align	4


	//----- nvinfo : EIATTR_REGCOUNT
	.align		4
        /*0000*/ 	.byte	0x04, 0x2f
        /*0002*/ 	.short	(.L_1 - .L_0)
	.align		4
.L_0:
        /*0004*/ 	.word	index@(_ZN4mc646device17getResidualValuesEiPdS1_PKi)
        /*0008*/ 	.word	0x0000001e


	//----- nvinfo : EIATTR_FRAME_SIZE
	.align		4
.L_1:
        /*000c*/ 	.byte	0x04, 0x11
        /*000e*/ 	.short	(.L_3 - .L_2)
	.align		4
.L_2:
        /*0010*/ 	.word	index@($__internal_0_$__cuda_sm20_div_rn_f64_full)
        /*0014*/ 	.word	0x00000000


	//----- nvinfo : EIATTR_FRAME_SIZE
	.align		4
.L_3:
        /*0018*/ 	.byte	0x04, 0x11
        /*001a*/ 	.short	(.L_5 - .L_4)
	.align		4
.L_4:
        /*001c*/ 	.word	index@(_ZN4mc646device17getResidualValuesEiPdS1_PKi)
        /*0020*/ 	.word	0x00000000


	//----- nvinfo : EIATTR_MIN_STACK_SIZE
	.align		4
.L_5:
        /*0024*/ 	.byte	0x04, 0x12
        /*0026*/ 	.short	(.L_7 - .L_6)
	.align		4
.L_6:
        /*0028*/ 	.word	index@(_ZN4mc646device17getResidualValuesEiPdS1_PKi)
        /*002c*/ 	.word	0x00000000
.L_7:


//--------------------- .nv.compat                --------------------------
	.section	.nv.compat,"",@"SHT_CUDA_COMPAT_INFO"
	.align	4
        /*0000*/ 	.byte	0x02, 0x09, 0x00, 0x00, 0x02, 0x02, 0x01, 0x00, 0x02, 0x05, 0x05, 0x00, 0x03, 0x07, 0x01, 0x01
        /*0010*/ 	.byte	0x02, 0x03, 0x00, 0x00, 0x02, 0x06, 0x01, 0x00, 0x04, 0x0b, 0x08, 0x00, 0x01, 0x00, 0x00, 0x00
        /*0020*/ 	.byte	0x00, 0x00, 0x00, 0x00


//--------------------- .nv.info._ZN4mc646device17getResidualValuesEiPdS1_PKi --------------------------
	.section	.nv.info._ZN4mc646device17getResidualValuesEiPdS1_PKi,"",@"SHT_CUDA_INFO"
	.sectionflags	@""
	.align	4


	//----- nvinfo : EIATTR_CUDA_API_VERSION
	.align		4
        /*0000*/ 	.byte	0x04, 0x37
        /*0002*/ 	.short	(.L_9 - .L_8)
.L_8:
        /*0004*/ 	.word	0x00000082


	//----- nvinfo : EIATTR_KPARAM_INFO
	.align		4
.L_9:
        /*0008*/ 	.byte	0x04, 0x17
        /*000a*/ 	.short	(.L_11 - .L_10)
.L_10:
        /*000c*/ 	.word	0x00000000
        /*0010*/ 	.short	0x0003
        /*0012*/ 	.short	0x0018
        /*0014*/ 	.byte	0x00, 0xf5, 0x21, 0x00


	//----- nvinfo : EIATTR_KPARAM_INFO
	.align		4
.L_11:
        /*0018*/ 	.byte	0x04, 0x17
        /*001a*/ 	.short	(.L_13 - .L_12)
.L_12:
        /*001c*/ 	.word	0x00000000
        /*0020*/ 	.short	0x0002
        /*0022*/ 	.short	0x0010
        /*0024*/ 	.byte	0x00, 0xf5, 0x21, 0x00


	//----- nvinfo : EIATTR_KPARAM_INFO
	.align		4
.L_13:
        /*0028*/ 	.byte	0x04, 0x17
        /*002a*/ 	.short	(.L_15 - .L_14)
.L_14:
        /*002c*/ 	.word	0x00000000
        /*0030*/ 	.short	0x0001
        /*0032*/ 	.short	0x0008
        /*0034*/ 	.byte	0x00, 0xf5, 0x21, 0x00


	//----- nvinfo : EIATTR_KPARAM_INFO
	.align		4
.L_15:
        /*0038*/ 	.byte	0x04, 0x17
        /*003a*/ 	.short	(.L_17 - .L_16)
.L_16:
        /*003c*/ 	.word	0x00000000
        /*0040*/ 	.short	0x0000
        /*0042*/ 	.short	0x0000
        /*0044*/ 	.byte	0x00, 0xf0, 0x11, 0x00


	//----- nvinfo : EIATTR_SPARSE_MMA_MASK
	.align		4
.L_17:
        /*0048*/ 	.byte	0x03, 0x50
        /*004a*/ 	.short	0x0000


	//----- nvinfo : EIATTR_MAXREG_COUNT
	.align		4
        /*004c*/ 	.byte	0x03, 0x1b
        /*004e*/ 	.short	0x00ff


	//----- nvinfo : EIATTR_NUM_BARRIERS
	.align		4
        /*0050*/ 	.byte	0x02, 0x4c
        /*0052*/ 	.byte	0x01
	.zero		1


	//----- nvinfo : EIATTR_MERCURY_ISA_VERSION
	.align		4
        /*0054*/ 	.byte	0x03, 0x5f
        /*0056*/ 	.short	0x0101


	//----- nvinfo : EIATTR_VRC_CTA_INIT_COUNT
	.align		4
        /*0058*/ 	.byte	0x02, 0x4a
	.zero		1
	.zero		1


	//----- nvinfo : EIATTR_EXIT_INSTR_OFFSETS
	.align		4
        /*005c*/ 	.byte	0x04, 0x1c
        /*005e*/ 	.short	(.L_19 - .L_18)


	//   ....[0]....
.L_18:
        /*0060*/ 	.word	0x00000070


	//   ....[1]....
        /*0064*/ 	.word	0x00000210


	//   ....[2]....
        /*0068*/ 	.word	0x00000930


	//----- nvinfo : EIATTR_CRS_STACK_SIZE
	.align		4
.L_19:
        /*006c*/ 	.byte	0x04, 0x1e
        /*006e*/ 	.short	(.L_21 - .L_20)
.L_20:
        /*0070*/ 	.word	0x00000000


	//----- nvinfo : EIATTR_CBANK_PARAM_SIZE
	.align		4
.L_21:
        /*0074*/ 	.byte	0x03, 0x19
        /*0076*/ 	.short	0x0020


	//----- nvinfo : EIATTR_PARAM_CBANK
	.align		4
        /*0078*/ 	.byte	0x04, 0x0a
        /*007a*/ 	.short	(.L_23 - .L_22)
	.align		4
.L_22:
        /*007c*/ 	.word	index@(.nv.constant0._ZN4mc646device17getResidualValuesEiPdS1_PKi)
        /*0080*/ 	.short	0x0380
        /*0082*/ 	.short	0x0020


	//----- nvinfo : EIATTR_SW_WAR
	.align		4
.L_23:
        /*0084*/ 	.byte	0x04, 0x36
        /*0086*/ 	.short	(.L_25 - .L_24)
.L_24:
        /*0088*/ 	.word	0x00000008
.L_25:


//--------------------- .nv.callgraph             --------------------------
	.section	.nv.callgraph,"",@"SHT_CUDA_CALLGRAPH"
	.align	4
	.sectionentsize	8
	.align		4
        /*0000*/ 	.word	0x00000000
	.align		4
        /*0004*/ 	.word	0xffffffff
	.align		4
        /*0008*/ 	.word	0x00000000
	.align		4
        /*000c*/ 	.word	0xfffffffe
	.align		4
        /*0010*/ 	.word	0x00000000
	.align		4
        /*0014*/ 	.word	0xfffffffd
	.align		4
        /*0018*/ 	.word	0x00000000
	.align		4
        /*001c*/ 	.word	0xfffffffc


//--------------------- .text._ZN4mc646device17getResidualValuesEiPdS1_PKi --------------------------
	.section	.text._ZN4mc646device17getResidualValuesEiPdS1_PKi,"ax",@progbits
	.align	128
        .global         _ZN4mc646device17getResidualValuesEiPdS1_PKi
        .type           _ZN4mc646device17getResidualValuesEiPdS1_PKi,@function
        .size           _ZN4mc646device17getResidualValuesEiPdS1_PKi,(.L_x_15 - _ZN4mc646device17getResidualValuesEiPdS1_PKi)
        .other          _ZN4mc646device17getResidualValuesEiPdS1_PKi,@"STO_CUDA_ENTRY STV_DEFAULT"
_ZN4mc646device17getResidualValuesEiPdS1_PKi:
.text._ZN4mc646device17getResidualValuesEiPdS1_PKi:
[----:B------:R-:W-:Y:S01]  /*0000*/  LDC R1, c[0x0][0x37c] ;  /* 0x0000df00ff017b82 */ /* 0x000fe20000000800 */
[----:B------:R-:W0:Y:S07]  /*0010*/  S2R R7, SR_CTAID.Y ;  /* 0x0000000000077919 */ /* 0x000e2e0000002600 */
[----:B------:R-:W0:Y:S01]  /*0020*/  S2UR UR4, SR_CTAID.X ;  /* 0x00000000000479c3 */ /* 0x000e220000002500 */
[----:B------:R-:W1:Y:S07]  /*0030*/  LDCU UR5, c[0x0][0x380] ;  /* 0x00007000ff0577ac */ /* 0x000e6e0008000800 */
[----:B------:R-:W0:Y:S02]  /*0040*/  LDC R0, c[0x0][0x370] ;  /* 0x0000dc00ff007b82 */ /* 0x000e240000000800 */
[----:B0-----:R-:W-:-:S05]  /*0050*/  IMAD R7, R7, R0, UR4 ;  /* 0x0000000407077e24 */ /* 0x001fca000f8e0200 */
[----:B-1----:R-:W-:-:S13]  /*0060*/  ISETP.GE.AND P0, PT, R7, UR5, PT ;  /* 0x0000000507007c0c */ /* 0x002fda000bf06270 */
[----:B------:R-:W-:Y:S05]  /*0070*/  @P0 EXIT ;  /* 0x000000000000094d */ /* 0x000fea0003800000 */
[----:B------:R-:W0:Y:S01]  /*0080*/  S2R R9, SR_TID.X ;  /* 0x0000000000097919 */ /* 0x000e220000002100 */
[----:B------:R-:W1:Y:S01]  /*0090*/  LDCU.64 UR6, c[0x0][0x358] ;  /* 0x00006b00ff0677ac */ /* 0x000e620008000a00 */
[----:B------:R-:W-:Y:S01]  /*00a0*/  BSSY.RECONVERGENT B0, `(.L_x_0) ;  /* 0x000000f000007945 */ /* 0x000fe20003800200 */
[----:B0-----:R-:W-:-:S13]  /*00b0*/  ISETP.NE.AND P0, PT, R9, RZ, PT ;  /* 0x000000ff0900720c */ /* 0x001fda0003f05270 */
[----:B-1----:R-:W-:Y:S05]  /*00c0*/  @P0 BRA `(.L_x_1) ;  /* 0x0000000000300947 */ /* 0x002fea0003800000 */
[----:B------:R-:W0:Y:S08]  /*00d0*/  LDC.64 R4, c[0x0][0x390] ;  /* 0x0000e400ff047b82 */ /* 0x000e300000000a00 */
[----:B------:R-:W1:Y:S01]  /*00e0*/  LDC.64 R2, c[0x0][0x398] ;  /* 0x0000e600ff027b82 */ /* 0x000e620000000a00 */
[----:B0-----:R-:W-:-:S06]  /*00f0*/  IMAD.WIDE R4, R7, 0x8, R4 ;  /* 0x0000000807047825 */ /* 0x001fcc00078e0204 */
[----:B------:R-:W2:Y:S01]  /*0100*/  LDG.E.64 R4, desc[UR6][R4.64] ;  /* 0x0000000604047981 */ /* 0x000ea2000c1e1b00 */
[----:B-1----:R-:W-:-:S05]  /*0110*/  IMAD.WIDE R2, R7, 0x4, R2 ;  /* 0x0000000407027825 */ /* 0x002fca00078e0202 */
[----:B------:R-:W3:Y:S04]  /*0120*/  LDG.E R6, desc[UR6][R2.64] ;  /* 0x0000000602067981 */ /* 0x000ee8000c1e1900 */
[----:B------:R-:W3:Y:S01]  /*0130*/  LDG.E R7, desc[UR6][R2.64+0x4] ;  /* 0x0000040602077981 */ /* 0x000ee2000c1e1900 */
[----:B------:R-:W0:Y:S01]  /*0140*/  S2UR UR5, SR_CgaCtaId ;  /* 0x00000000000579c3 */ /* 0x000e220000008800 */
[----:B------:R-:W-:Y:S02]  /*0150*/  UMOV UR4, 0x400 ;  /* 0x0000040000047882 */ /* 0x000fe40000000000 */
[----:B0-----:R-:W-:-:S09]  /*0160*/  ULEA UR4, UR5, UR4, 0x18 ;  /* 0x0000000405047291 */ /* 0x001fd2000f8ec0ff */
[----:B--2---:R0:W-:Y:S04]  /*0170*/  STS.64 [UR4+0x8], R4 ;  /* 0x00000804ff007988 */ /* 0x0041e80008000a04 */
[----:B---3--:R0:W-:Y:S02]  /*0180*/  STS.64 [UR4], R6 ;  /* 0x00000006ff007988 */ /* 0x0081e40008000a04 */
.L_x_1:
[----:B------:R-:W-:Y:S05]  /*0190*/  BSYNC.RECONVERGENT B0 ;  /* 0x0000000000007941 */ /* 0x000fea0003800200 */
.L_x_0:
[----:B------:R-:W1:Y:S08]  /*01a0*/  S2UR UR5, SR_CgaCtaId ;  /* 0x00000000000579c3 */ /* 0x000e700000008800 */
[----:B------:R-:W-:Y:S06]  /*01b0*/  BAR.SYNC.DEFER_BLOCKING 0x0 ;  /* 0x0000000000007b1d */ /* 0x000fec0000010000 */
[----:B------:R-:W-:-:S02]  /*01c0*/  UMOV UR4, 0x400 ;  /* 0x0000040000047882 */ /* 0x000fc40000000000 */
[----:B-1----:R-:W-:-:S09]  /*01d0*/  ULEA UR4, UR5, UR4, 0x18 ;  /* 0x0000000405047291 */ /* 0x002fd2000f8ec0ff */
[----:B0-----:R-:W0:Y:S02]  /*01e0*/  LDS.64 R4, [UR4] ;  /* 0x00000004ff047984 */ /* 0x001e240008000a00 */
[----:B0-----:R-:W-:-:S05]  /*01f0*/  IMAD.IADD R24, R4, 0x1, R9 ;  /* 0x0000000104187824 */ /* 0x001fca00078e0209 */
[----:B------:R-:W-:-:S13]  /*0200*/  ISETP.GE.AND P0, PT, R24, R5, PT ;  /* 0x000000051800720c */ /* 0x000fda0003f06270 */
[----:B------:R-:W-:Y:S05]  /*0210*/  @P0 EXIT ;  /* 0x000000000000094d */ /* 0x000fea0003800000 */
[----:B------:R-:W0:Y:S01]  /*0220*/  LDC.64 R12, c[0x0][0x388] ;  /* 0x0000e200ff0c7b82 */ /* 0x000e220000000a00 */
[----:B------:R-:W1:Y:S01]  /*0230*/  LDS.64 R22, [UR4+0x8] ;  /* 0x00000804ff167984 */ /* 0x000e620008000a00 */
[----:B------:R-:W2:Y:S02]  /*0240*/  LDCU UR4, c[0x0][0x360] ;  /* 0x00006c00ff0477ac */ /* 0x000ea40008000800 */
.L_x_7:
[----:B0--3--:R-:W-:-:S05]  /*0250*/  IMAD.WIDE R10, R24, 0x8, R12 ;  /* 0x00000008180a7825 */ /* 0x009fca00078e020c */
[----:B------:R-:W3:Y:S01]  /*0260*/  LDG.E.64 R6, desc[UR6][R10.64] ;  /* 0x000000060a067981 */ /* 0x000ee2000c1e1b00 */
[----:B------:R-:W-:Y:S01]  /*0270*/  IMAD.MOV.U32 R2, RZ, RZ, 0x1 ;  /* 0x00000001ff027424 */ /* 0x000fe200078e00ff */
[----:B-1----:R-:W-:Y:S01]  /*0280*/  FSETP.GEU.AND P2, PT, |R23|, 6.5827683646048100446e-37, PT ;  /* 0x036000001700780b */ /* 0x002fe20003f4e200 */
[----:B--2---:R-:W-:Y:S01]  /*0290*/  VIADD R24, R24, UR4 ;  /* 0x0000000418187c36 */ /* 0x004fe20008000000 */
[----:B------:R-:W-:Y:S04]  /*02a0*/  BSSY.RECONVERGENT B0, `(.L_x_2) ;  /* 0x0000012000007945 */ /* 0x000fe80003800200 */
[----:B------:R-:W-:Y:S01]  /*02b0*/  ISETP.GE.AND P1, PT, R24, R5, PT ;  /* 0x000000051800720c */ /* 0x000fe20003f26270 */
[----:B---3--:R-:W0:Y:S02]  /*02c0*/  MUFU.RCP64H R3, R7 ;  /* 0x0000000700037308 */ /* 0x008e240000001800 */
[----:B0-----:R-:W-:-:S08]  /*02d0*/  DFMA R8, -R6, R2, 1 ;  /* 0x3ff000000608742b */ /* 0x001fd00000000102 */
[----:B------:R-:W-:-:S08]  /*02e0*/  DFMA R8, R8, R8, R8 ;  /* 0x000000080808722b */ /* 0x000fd00000000008 */
[----:B------:R-:W-:-:S08]  /*02f0*/  DFMA R8, R2, R8, R2 ;  /* 0x000000080208722b */ /* 0x000fd00000000002 */
[----:B------:R-:W-:-:S08]  /*0300*/  DFMA R2, -R6, R8, 1 ;  /* 0x3ff000000602742b */ /* 0x000fd00000000108 */
[----:B------:R-:W-:-:S08]  /*0310*/  DFMA R2, R8, R2, R8 ;  /* 0x000000020802722b */ /* 0x000fd00000000008 */
[----:B------:R-:W-:-:S08]  /*0320*/  DMUL R8, R22, R2 ;  /* 0x0000000216087228 */ /* 0x000fd00000000000 */
[----:B------:R-:W-:-:S08]  /*0330*/  DFMA R14, -R6, R8, R22 ;  /* 0x00000008060e722b */ /* 0x000fd00000000116 */
[----:B------:R-:W-:-:S10]  /*0340*/  DFMA R2, R2, R14, R8 ;  /* 0x0000000e0202722b */ /* 0x000fd40000000008 */
[----:B------:R-:W-:-:S05]  /*0350*/  FFMA R0, RZ, R7, R3 ;  /* 0x00000007ff007223 */ /* 0x000fca0000000003 */
[----:B------:R-:W-:-:S13]  /*0360*/  FSETP.GT.AND P0, PT, |R0|, 1.469367938527859385e-39, PT ;  /* 0x001000000000780b */ /* 0x000fda0003f04200 */
[----:B------:R-:W-:Y:S05]  /*0370*/  @P0 BRA P2, `(.L_x_3) ;  /* 0x0000000000100947 */ /* 0x000fea0001000000 */
[----:B------:R-:W-:-:S07]  /*0380*/  MOV R4, 0x3a0 ;  /* 0x000003a000047802 */ /* 0x000fce0000000f00 */
[----:B------:R-:W-:Y:S05]  /*0390*/  CALL.REL.NOINC `($__internal_0_$__cuda_sm20_div_rn_f64_full) ;  /* 0x0000000400687944 */ /* 0x000fea0003c00000 */
[----:B------:R-:W-:Y:S02]  /*03a0*/  IMAD.MOV.U32 R2, RZ, RZ, R0 ;  /* 0x000000ffff027224 */ /* 0x000fe400078e0000 */
[----:B------:R-:W-:-:S07]  /*03b0*/  IMAD.MOV.U32 R3, RZ, RZ, R7 ;  /* 0x000000ffff037224 */ /* 0x000fce00078e0007 */
.L_x_3:
[----:B------:R-:W-:Y:S05]  /*03c0*/  BSYNC.RECONVERGENT B0 ;  /* 0x0000000000007941 */ /* 0x000fea0003800200 */
.L_x_2:
[----:B------:R-:W-:Y:S01]  /*03d0*/  ISETP.GT.AND P0, PT, R3, 0xfffff, PT ;  /* 0x000fffff0300780c */ /* 0x000fe20003f04270 */
[----:B------:R-:W-:Y:S01]  /*03e0*/  IMAD.MOV.U32 R6, RZ, RZ, R2 ;  /* 0x000000ffff067224 */ /* 0x000fe200078e0002 */
[----:B------:R-:W-:Y:S01]  /*03f0*/  BSSY.RECONVERGENT B0, `(.L_x_4) ;  /* 0x0000051000007945 */ /* 0x000fe20003800200 */
[----:B------:R-:W-:-:S10]  /*0400*/  IMAD.MOV.U32 R7, RZ, RZ, R3 ;  /* 0x000000ffff077224 */ /* 0x000fd400078e0003 */
[----:B------:R-:W-:-:S10]  /*0410*/  @!P0 DMUL R6, R6, 1.80143985094819840000e+16 ;  /* 0x4350000006068828 */ /* 0x000fd40000000000 */
[----:B------:R-:W-:Y:S02]  /*0420*/  @!P0 IMAD.MOV.U32 R3, RZ, RZ, R7 ;  /* 0x000000ffff038224 */ /* 0x000fe400078e0007 */
[----:B------:R-:W-:Y:S02]  /*0430*/  @!P0 IMAD.MOV.U32 R2, RZ, RZ, R6 ;  /* 0x000000ffff028224 */ /* 0x000fe400078e0006 */
[----:B------:R-:W-:-:S05]  /*0440*/  VIADD R0, R3, 0xffffffff ;  /* 0xffffffff03007836 */ /* 0x000fca0000000000 */
[----:B------:R-:W-:Y:S01]  /*0450*/  ISETP.GT.U32.AND P2, PT, R0, 0x7feffffe, PT ;  /* 0x7feffffe0000780c */ /* 0x000fe20003f44070 */
[----:B------:R-:W-:Y:S02]  /*0460*/  IMAD.MOV.U32 R0, RZ, RZ, -0x3ff ;  /* 0xfffffc01ff007424 */ /* 0x000fe400078e00ff */
[----:B------:R-:W-:-:S10]  /*0470*/  @!P0 IMAD.MOV.U32 R0, RZ, RZ, -0x435 ;  /* 0xfffffbcbff008424 */ /* 0x000fd400078e00ff */
[----:B------:R-:W-:Y:S05]  /*0480*/  @P2 BRA `(.L_x_5) ;  /* 0x0000000400042947 */ /* 0x000fea0003800000 */
[----:B------:R-:W-:Y:S01]  /*0490*/  LOP3.LUT R4, R3, 0xfffff, RZ, 0xc0, !PT ;  /* 0x000fffff03047812 */ /* 0x000fe200078ec0ff */
[----:B------:R-:W-:Y:S01]  /*04a0*/  IMAD.MOV.U32 R6, RZ, RZ, R2 ;  /* 0x000000ffff067224 */ /* 0x000fe200078e0002 */
[----:B------:R-:W-:Y:S01]  /*04b0*/  UMOV UR8, 0x3ae80f1e ;  /* 0x3ae80f1e00087882 */ /* 0x000fe20000000000 */
[----:B------:R-:W-:Y:S01]  /*04c0*/  IMAD.MOV.U32 R8, RZ, RZ, RZ ;  /* 0x000000ffff087224 */ /* 0x000fe200078e00ff */
[----:B------:R-:W-:Y:S01]  /*04d0*/  LOP3.LUT R7, R4, 0x3ff00000, RZ, 0xfc, !PT ;  /* 0x3ff0000004077812 */ /* 0x000fe200078efcff */
[----:B------:R-:W-:Y:S01]  /*04e0*/  IMAD.MOV.U32 R20, RZ, RZ, -0x748574fc ;  /* 0x8b7a8b04ff147424 */ /* 0x000fe200078e00ff */
[----:B------:R-:W-:Y:S01]  /*04f0*/  UMOV UR9, 0x3eb1380b ;  /* 0x3eb1380b00097882 */ /* 0x000fe20000000000 */
[----:B------:R-:W-:Y:S01]  /*0500*/  IMAD.MOV.U32 R21, RZ, RZ, 0x3ed0ee25 ;  /* 0x3ed0ee25ff157424 */ /* 0x000fe200078e00ff */
[----:B------:R-:W-:Y:S01]  /*0510*/  ISETP.GE.U32.AND P0, PT, R7, 0x3ff6a09f, PT ;  /* 0x3ff6a09f0700780c */ /* 0x000fe20003f06070 */
[----:B------:R-:W-:Y:S01]  /*0520*/  IMAD.MOV.U32 R27, RZ, RZ, 0x43300000 ;  /* 0x43300000ff1b7424 */ /* 0x000fe200078e00ff */
[----:B------:R-:W-:Y:S01]  /*0530*/  LEA.HI R0, R3, R0, RZ, 0xc ;  /* 0x0000000003007211 */ /* 0x000fe200078f60ff */
[----:B------:R-:W-:Y:S01]  /*0540*/  UMOV UR10, 0x80000000 ;  /* 0x80000000000a7882 */ /* 0x000fe20000000000 */
[----:B------:R-:W-:-:S09]  /*0550*/  UMOV UR11, 0x43300000 ;  /* 0x43300000000b7882 */ /* 0x000fd20000000000 */
[----:B------:R-:W-:Y:S02]  /*0560*/  @P0 VIADD R9, R7, 0xfff00000 ;  /* 0xfff0000007090836 */ /* 0x000fe40000000000 */
[----:B------:R-:W-:Y:S02]  /*0570*/  @P0 VIADD R0, R0, 0x1 ;  /* 0x0000000100000836 */ /* 0x000fe40000000000 */
[----:B------:R-:W-:-:S03]  /*0580*/  @P0 IMAD.MOV.U32 R7, RZ, RZ, R9 ;  /* 0x000000ffff070224 */ /* 0x000fc600078e0009 */
[----:B------:R-:W-:-:S03]  /*0590*/  LOP3.LUT R26, R0, 0x80000000, RZ, 0x3c, !PT ;  /* 0x80000000001a7812 */ /* 0x000fc600078e3cff */
[C---:B------:R-:W-:Y:S02]  /*05a0*/  DADD R18, R6.reuse, 1 ;  /* 0x3ff0000006127429 */ /* 0x040fe40000000000 */
[----:B------:R-:W-:-:S04]  /*05b0*/  DADD R6, R6, -1 ;  /* 0xbff0000006067429 */ /* 0x000fc80000000000 */
[----:B------:R-:W0:Y:S02]  /*05c0*/  MUFU.RCP64H R9, R19 ;  /* 0x0000001300097308 */ /* 0x000e240000001800 */
[----:B0-----:R-:W-:-:S08]  /*05d0*/  DFMA R14, -R18, R8, 1 ;  /* 0x3ff00000120e742b */ /* 0x001fd00000000108 */
[----:B------:R-:W-:-:S08]  /*05e0*/  DFMA R14, R14, R14, R14 ;  /* 0x0000000e0e0e722b */ /* 0x000fd0000000000e */
[----:B------:R-:W-:-:S08]  /*05f0*/  DFMA R8, R8, R14, R8 ;  /* 0x0000000e0808722b */ /* 0x000fd00000000008 */
[----:B------:R-:W-:-:S08]  /*0600*/  DMUL R14, R6, R8 ;  /* 0x00000008060e7228 */ /* 0x000fd00000000000 */
[----:B------:R-:W-:-:S08]  /*0610*/  DFMA R14, R6, R8, R14 ;  /* 0x00000008060e722b */ /* 0x000fd0000000000e */
[----:B------:R-:W-:Y:S02]  /*0620*/  DMUL R16, R14, R14 ;  /* 0x0000000e0e107228 */ /* 0x000fe40000000000 */
[----:B------:R-:W-:-:S06]  /*0630*/  DADD R2, R6, -R14 ;  /* 0x0000000006027229 */ /* 0x000fcc000000080e */
[----:B------:R-:W-:Y:S01]  /*0640*/  DFMA R18, R16, UR8, R20 ;  /* 0x0000000810127c2b */ /* 0x000fe20008000014 */
[----:B------:R-:W-:Y:S01]  /*0650*/  UMOV UR8, 0x9f02676f ;  /* 0x9f02676f00087882 */ /* 0x000fe20000000000 */
[----:B------:R-:W-:Y:S01]  /*0660*/  UMOV UR9, 0x3ef3b266 ;  /* 0x3ef3b26600097882 */ /* 0x000fe20000000000 */
[----:B------:R-:W-:Y:S02]  /*0670*/  DADD R20, R2, R2 ;  /* 0x0000000002147229 */ /* 0x000fe40000000002 */
[----:B------:R-:W-:Y:S01]  /*0680*/  DADD R2, R26, -UR10 ;  /* 0x8000000a1a027e29 */ /* 0x000fe20008000000 */
[----:B------:R-:W-:Y:S01]  /*0690*/  UMOV UR10, 0xfefa39ef ;  /* 0xfefa39ef000a7882 */ /* 0x000fe20000000000 */
[----:B------:R-:W-:Y:S01]  /*06a0*/  UMOV UR11, 0x3fe62e42 ;  /* 0x3fe62e42000b7882 */ /* 0x000fe20000000000 */
[----:B------:R-:W-:Y:S01]  /*06b0*/  DFMA R18, R16, R18, UR8 ;  /* 0x0000000810127e2b */ /* 0x000fe20008000012 */
[----:B------:R-:W-:Y:S01]  /*06c0*/  UMOV UR8, 0xa9ab0956 ;  /* 0xa9ab095600087882 */ /* 0x000fe20000000000 */
[----:B------:R-:W-:Y:S01]  /*06d0*/  UMOV UR9, 0x3f1745cb ;  /* 0x3f1745cb00097882 */ /* 0x000fe20000000000 */
[----:B------:R-:W-:-:S02]  /*06e0*/  DFMA R26, R6, -R14, R20 ;  /* 0x8000000e061a722b */ /* 0x000fc40000000014 */
[----:B------:R-:W-:-:S03]  /*06f0*/  DFMA R6, R2, UR10, R14 ;  /* 0x0000000a02067c2b */ /* 0x000fc6000800000e */
[----:B------:R-:W-:Y:S01]  /*0700*/  DFMA R18, R16, R18, UR8 ;  /* 0x0000000810127e2b */ /* 0x000fe20008000012 */
[----:B------:R-:W-:Y:S01]  /*0710*/  UMOV UR8, 0x2d1b5154 ;  /* 0x2d1b515400087882 */ /* 0x000fe20000000000 */
[----:B------:R-:W-:Y:S01]  /*0720*/  UMOV UR9, 0x3f3c71c7 ;  /* 0x3f3c71c700097882 */ /* 0x000fe20000000000 */
[----:B------:R-:W-:-:S05]  /*0730*/  DMUL R26, R8, R26 ;  /* 0x0000001a081a7228 */ /* 0x000fca0000000000 */
[----:B------:R-:W-:Y:S01]  /*0740*/  DFMA R18, R16, R18, UR8 ;  /* 0x0000000810127e2b */ /* 0x000fe20008000012 */
[----:B------:R-:W-:Y:S01]  /*0750*/  UMOV UR8, 0x923be72d ;  /* 0x923be72d00087882 */ /* 0x000fe20000000000 */
[----:B------:R-:W-:-:S06]  /*0760*/  UMOV UR9, 0x3f624924 ;  /* 0x3f62492400097882 */ /* 0x000fcc0000000000 */
        /* <DEDUP_REMOVED lines=8> */
[----:B------:R-:W-:Y:S02]  /*07f0*/  UMOV UR9, 0x3fe62e42 ;  /* 0x3fe62e4200097882 */ /* 0x000fe40000000000 */
[----:B------:R-:W-:Y:S01]  /*0800*/  DFMA R18, R2, -UR8, R6 ;  /* 0x8000000802127c2b */ /* 0x000fe20008000006 */
[----:B------:R-:W-:Y:S01]  /*0810*/  UMOV UR8, 0x3b39803f ;  /* 0x3b39803f00087882 */ /* 0x000fe20000000000 */
[----:B------:R-:W-:Y:S02]  /*0820*/  UMOV UR9, 0x3c7abc9e ;  /* 0x3c7abc9e00097882 */ /* 0x000fe40000000000 */
[----:B------:R-:W-:-:S04]  /*0830*/  DMUL R20, R16, R20 ;  /* 0x0000001410147228 */ /* 0x000fc80000000000 */
[----:B------:R-:W-:-:S04]  /*0840*/  DADD R18, -R14, R18 ;  /* 0x000000000e127229 */ /* 0x000fc80000000112 */
[----:B------:R-:W-:-:S08]  /*0850*/  DFMA R20, R14, R20, R26 ;  /* 0x000000140e14722b */ /* 0x000fd0000000001a */
[----:B------:R-:W-:-:S08]  /*0860*/  DADD R18, R20, -R18 ;  /* 0x0000000014127229 */ /* 0x000fd00000000812 */
[----:B------:R-:W-:-:S08]  /*0870*/  DFMA R18, R2, UR8, R18 ;  /* 0x0000000802127c2b */ /* 0x000fd00008000012 */
[----:B------:R-:W-:Y:S01]  /*0880*/  DADD R6, R6, R18 ;  /* 0x0000000006067229 */ /* 0x000fe20000000012 */
[----:B------:R-:W-:Y:S10]  /*0890*/  BRA `(.L_x_6) ;  /* 0x0000000000187947 */ /* 0x000ff40003800000 */
.L_x_5:
[----:B------:R-:W-:Y:S01]  /*08a0*/  IMAD.MOV.U32 R2, RZ, RZ, 0x0 ;  /* 0x00000000ff027424 */ /* 0x000fe200078e00ff */
[----:B------:R-:W-:Y:S01]  /*08b0*/  LOP3.LUT P0, RZ, R7, 0x7fffffff, RZ, 0xc0, !PT ;  /* 0x7fffffff07ff7812 */ /* 0x000fe2000780c0ff */
[----:B------:R-:W-:-:S06]  /*08c0*/  IMAD.MOV.U32 R3, RZ, RZ, 0x7ff00000 ;  /* 0x7ff00000ff037424 */ /* 0x000fcc00078e00ff */
[----:B------:R-:W-:-:S10]  /*08d0*/  DFMA R2, R6, R2, +INF ;  /* 0x7ff000000602742b */ /* 0x000fd40000000002 */
[----:B------:R-:W-:Y:S02]  /*08e0*/  FSEL R6, R2, RZ, P0 ;  /* 0x000000ff02067208 */ /* 0x000fe40000000000 */
[----:B------:R-:W-:-:S07]  /*08f0*/  FSEL R7, R3, -QNAN , P0 ;  /* 0xfff0000003077808 */ /* 0x000fce0000000000 */
.L_x_6:
[----:B------:R-:W-:Y:S05]  /*0900*/  BSYNC.RECONVERGENT B0 ;  /* 0x0000000000007941 */ /* 0x000fea0003800200 */
.L_x_4:
[----:B------:R3:W-:Y:S01]  /*0910*/  STG.E.64 desc[UR6][R10.64], R6 ;  /* 0x000000060a007986 */ /* 0x0007e2000c101b06 */
[----:B------:R-:W-:Y:S05]  /*0920*/  @!P1 BRA `(.L_x_7) ;  /* 0xfffffff800489947 */ /* 0x000fea000383ffff */
[----:B------:R-:W-:Y:S05]  /*0930*/  EXIT ;  /* 0x000000000000794d */ /* 0x000fea0003800000 */
        .weak           $__internal_0_$__cuda_sm20_div_rn_f64_full
        .type           $__internal_0_$__cuda_sm20_div_rn_f64_full,@function
        .size           $__internal_0_$__cuda_sm20_div_rn_f64_full,(.L_x_15 - $__internal_0_$__cuda_sm20_div_rn_f64_full)
$__internal_0_$__cuda_sm20_div_rn_f64_full:
[C---:B------:R-:W-:Y:S01]  /*0940*/  FSETP.GEU.AND P0, PT, |R7|.reuse, 1.469367938527859385e-39, PT ;  /* 0x001000000700780b */ /* 0x040fe20003f0e200 */
[----:B------:R-:W-:Y:S01]  /*0950*/  IMAD.MOV.U32 R18, RZ, RZ, 0x1 ;  /* 0x00000001ff127424 */ /* 0x000fe200078e00ff */
[----:B------:R-:W-:Y:S01]  /*0960*/  LOP3.LUT R8, R7, 0x800fffff, RZ, 0xc0, !PT ;  /* 0x800fffff07087812 */ /* 0x000fe200078ec0ff */
[----:B------:R-:W-:Y:S02]  /*0970*/  IMAD.MOV.U32 R0, RZ, RZ, 0x1ca00000 ;  /* 0x1ca00000ff007424 */ /* 0x000fe400078e00ff */
[----:B------:R-:W-:Y:S01]  /*0980*/  IMAD.MOV.U32 R14, RZ, RZ, R22 ;  /* 0x000000ffff0e7224 */ /* 0x000fe200078e0016 */
[----:B------:R-:W-:Y:S01]  /*0990*/  LOP3.LUT R9, R8, 0x3ff00000, RZ, 0xfc, !PT ;  /* 0x3ff0000008097812 */ /* 0x000fe200078efcff */
[----:B------:R-:W-:-:S06]  /*09a0*/  IMAD.MOV.U32 R8, RZ, RZ, R6 ;  /* 0x000000ffff087224 */ /* 0x000fcc00078e0006 */
[----:B------:R-:W-:-:S06]  /*09b0*/  @!P0 DMUL R8, R6, 8.98846567431157953865e+307 ;  /* 0x7fe0000006088828 */ /* 0x000fcc0000000000 */
[----:B------:R-:W0:Y:S02]  /*09c0*/  MUFU.RCP64H R19, R9 ;  /* 0x0000000900137308 */ /* 0x000e240000001800 */
[----:B0-----:R-:W-:-:S08]  /*09d0*/  DFMA R2, R18, -R8, 1 ;  /* 0x3ff000001202742b */ /* 0x001fd00000000808 */
[----:B------:R-:W-:-:S08]  /*09e0*/  DFMA R2, R2, R2, R2 ;  /* 0x000000020202722b */ /* 0x000fd00000000002 */
[----:B------:R-:W-:Y:S01]  /*09f0*/  DFMA R18, R18, R2, R18 ;  /* 0x000000021212722b */ /* 0x000fe20000000012 */
[----:B------:R-:W-:Y:S02]  /*0a00*/  LOP3.LUT R3, R7, 0x7ff00000, RZ, 0xc0, !PT ;  /* 0x7ff0000007037812 */ /* 0x000fe400078ec0ff */
[----:B------:R-:W-:-:S04]  /*0a10*/  LOP3.LUT R2, R23, 0x7ff00000, RZ, 0xc0, !PT ;  /* 0x7ff0000017027812 */ /* 0x000fc800078ec0ff */
[----:B------:R-:W-:Y:S01]  /*0a20*/  ISETP.GE.U32.AND P2, PT, R2, R3, PT ;  /* 0x000000030200720c */ /* 0x000fe20003f46070 */
[C---:B------:R-:W-:Y:S01]  /*0a30*/  DFMA R16, R18.reuse, -R8, 1 ;  /* 0x3ff000001210742b */ /* 0x040fe20000000808 */
[----:B------:R-:W-:Y:S02]  /*0a40*/  IMAD.MOV.U32 R25, RZ, RZ, R2 ;  /* 0x000000ffff197224 */ /* 0x000fe400078e0002 */
[----:B------:R-:W-:Y:S02]  /*0a50*/  SEL R15, R0, 0x63400000, !P2 ;  /* 0x63400000000f7807 */ /* 0x000fe40005000000 */
[----:B------:R-:W-:Y:S02]  /*0a60*/  FSETP.GEU.AND P2, PT, |R23|, 1.469367938527859385e-39, PT ;  /* 0x001000001700780b */ /* 0x000fe40003f4e200 */
[----:B------:R-:W-:Y:S01]  /*0a70*/  LOP3.LUT R15, R15, 0x800fffff, R23, 0xf8, !PT ;  /* 0x800fffff0f0f7812 */ /* 0x000fe200078ef817 */
[----:B------:R-:W-:-:S10]  /*0a80*/  DFMA R16, R18, R16, R18 ;  /* 0x000000101210722b */ /* 0x000fd40000000012 */
[----:B------:R-:W-:Y:S05]  /*0a90*/  @P2 BRA `(.L_x_8) ;  /* 0x0000000000202947 */ /* 0x000fea0003800000 */
[----:B------:R-:W-:Y:S01]  /*0aa0*/  LOP3.LUT R19, R7, 0x7ff00000, RZ, 0xc0, !PT ;  /* 0x7ff0000007137812 */ /* 0x000fe200078ec0ff */
[----:B------:R-:W-:-:S03]  /*0ab0*/  IMAD.MOV.U32 R18, RZ, RZ, RZ ;  /* 0x000000ffff127224 */ /* 0x000fc600078e00ff */
[----:B------:R-:W-:-:S04]  /*0ac0*/  ISETP.GE.U32.AND P2, PT, R2, R19, PT ;  /* 0x000000130200720c */ /* 0x000fc80003f46070 */
[----:B------:R-:W-:-:S04]  /*0ad0*/  SEL R19, R0, 0x63400000, !P2 ;  /* 0x6340000000137807 */ /* 0x000fc80005000000 */
[----:B------:R-:W-:-:S04]  /*0ae0*/  LOP3.LUT R19, R19, 0x80000000, R23, 0xf8, !PT ;  /* 0x8000000013137812 */ /* 0x000fc800078ef817 */
[----:B------:R-:W-:-:S06]  /*0af0*/  LOP3.LUT R19, R19, 0x100000, RZ, 0xfc, !PT ;  /* 0x0010000013137812 */ /* 0x000fcc00078efcff */
[----:B------:R-:W-:-:S10]  /*0b00*/  DFMA R14, R14, 2, -R18 ;  /* 0x400000000e0e782b */ /* 0x000fd40000000812 */
[----:B------:R-:W-:-:S07]  /*0b10*/  LOP3.LUT R25, R15, 0x7ff00000, RZ, 0xc0, !PT ;  /* 0x7ff000000f197812 */ /* 0x000fce00078ec0ff */
.L_x_8:
[----:B------:R-:W-:Y:S01]  /*0b20*/  DMUL R18, R16, R14 ;  /* 0x0000000e10127228 */ /* 0x000fe20000000000 */
[----:B------:R-:W-:Y:S07]  /*0b30*/  BSSY.RECONVERGENT B1, `(.L_x_9) ;  /* 0x000003a000017945 */ /* 0x000fee0003800200 */
[----:B------:R-:W-:-:S08]  /*0b40*/  DFMA R20, R18, -R8, R14 ;  /* 0x800000081214722b */ /* 0x000fd0000000000e */
[----:B------:R-:W-:Y:S01]  /*0b50*/  DFMA R20, R16, R20, R18 ;  /* 0x000000141014722b */ /* 0x000fe20000000012 */
[----:B------:R-:W-:Y:S01]  /*0b60*/  IMAD.MOV.U32 R16, RZ, RZ, R3 ;  /* 0x000000ffff107224 */ /* 0x000fe200078e0003 */
[----:B------:R-:W-:Y:S01]  /*0b70*/  @!P0 LOP3.LUT R16, R9, 0x7ff00000, RZ, 0xc0, !PT ;  /* 0x7ff0000009108812 */ /* 0x000fe200078ec0ff */
[----:B------:R-:W-:-:S04]  /*0b80*/  VIADD R3, R25, 0xffffffff ;  /* 0xffffffff19037836 */ /* 0x000fc80000000000 */
[----:B------:R-:W-:Y:S01]  /*0b90*/  VIADD R17, R16, 0xffffffff ;  /* 0xffffffff10117836 */ /* 0x000fe20000000000 */
[----:B------:R-:W-:-:S04]  /*0ba0*/  ISETP.GT.U32.AND P0, PT, R3, 0x7feffffe, PT ;  /* 0x7feffffe0300780c */ /* 0x000fc80003f04070 */
[----:B------:R-:W-:-:S13]  /*0bb0*/  ISETP.GT.U32.OR P0, PT, R17, 0x7feffffe, P0 ;  /* 0x7feffffe1100780c */ /* 0x000fda0000704470 */
[----:B------:R-:W-:Y:S05]  /*0bc0*/  @P0 BRA `(.L_x_10) ;  /* 0x00000000006c0947 */ /* 0x000fea0003800000 */
[----:B------:R-:W-:Y:S01]  /*0bd0*/  LOP3.LUT R17, R7, 0x7ff00000, RZ, 0xc0, !PT ;  /* 0x7ff0000007117812 */ /* 0x000fe200078ec0ff */
[----:B------:R-:W-:-:S03]  /*0be0*/  IMAD.MOV.U32 R16, RZ, RZ, RZ ;  /* 0x000000ffff107224 */ /* 0x000fc600078e00ff */
[CC--:B------:R-:W-:Y:S02]  /*0bf0*/  VIADDMNMX R3, R2.reuse, -R17.reuse, 0xb9600000, !PT ;  /* 0xb960000002037446 */ /* 0x0c0fe40007800911 */
[----:B------:R-:W-:Y:S02]  /*0c00*/  ISETP.GE.U32.AND P0, PT, R2, R17, PT ;  /* 0x000000110200720c */ /* 0x000fe40003f06070 */
[----:B------:R-:W-:Y:S02]  /*0c10*/  VIMNMX R3, PT, PT, R3, 0x46a00000, PT ;  /* 0x46a0000003037848 */ /* 0x000fe40003fe0100 */
[----:B------:R-:W-:-:S05]  /*0c20*/  SEL R0, R0, 0x63400000, !P0 ;  /* 0x6340000000007807 */ /* 0x000fca0004000000 */
[----:B------:R-:W-:-:S04]  /*0c30*/  IMAD.IADD R0, R3, 0x1, -R0 ;  /* 0x0000000103007824 */ /* 0x000fc800078e0a00 */
[----:B------:R-:W-:-:S06]  /*0c40*/  VIADD R17, R0, 0x7fe00000 ;  /* 0x7fe0000000117836 */ /* 0x000fcc0000000000 */
[----:B------:R-:W-:-:S10]  /*0c50*/  DMUL R2, R20, R16 ;  /* 0x0000001014027228 */ /* 0x000fd40000000000 */
[----:B------:R-:W-:-:S13]  /*0c60*/  FSETP.GTU.AND P0, PT, |R3|, 1.469367938527859385e-39, PT ;  /* 0x001000000300780b */ /* 0x000fda0003f0c200 */
[----:B------:R-:W-:Y:S05]  /*0c70*/  @P0 BRA `(.L_x_11) ;  /* 0x0000000000940947 */ /* 0x000fea0003800000 */
[----:B------:R-:W-:Y:S01]  /*0c80*/  DFMA R8, R20, -R8, R14 ;  /* 0x800000081408722b */ /* 0x000fe2000000000e */
[----:B------:R-:W-:-:S09]  /*0c90*/  IMAD.MOV.U32 R16, RZ, RZ, RZ ;  /* 0x000000ffff107224 */ /* 0x000fd200078e00ff */
[C---:B------:R-:W-:Y:S02]  /*0ca0*/  FSETP.NEU.AND P0, PT, R9.reuse, RZ, PT ;  /* 0x000000ff0900720b */ /* 0x040fe40003f0d000 */
[----:B------:R-:W-:-:S04]  /*0cb0*/  LOP3.LUT R15, R9, 0x80000000, R7, 0x48, !PT ;  /* 0x80000000090f7812 */ /* 0x000fc800078e4807 */
[----:B------:R-:W-:-:S07]  /*0cc0*/  LOP3.LUT R17, R15, R17, RZ, 0xfc, !PT ;  /* 0x000000110f117212 */ /* 0x000fce00078efcff */
[----:B------:R-:W-:Y:S05]  /*0cd0*/  @!P0 BRA `(.L_x_11) ;  /* 0x00000000007c8947 */ /* 0x000fea0003800000 */
[----:B------:R-:W-:Y:S01]  /*0ce0*/  IMAD.MOV R7, RZ, RZ, -R0 ;  /* 0x000000ffff077224 */ /* 0x000fe200078e0a00 */
[----:B------:R-:W-:Y:S01]  /*0cf0*/  DMUL.RP R16, R20, R16 ;  /* 0x0000001014107228 */ /* 0x000fe20000008000 */
[----:B------:R-:W-:-:S06]  /*0d00*/  IMAD.MOV.U32 R6, RZ, RZ, RZ ;  /* 0x000000ffff067224 */ /* 0x000fcc00078e00ff */
[----:B------:R-:W-:-:S03]  /*0d10*/  DFMA R6, R2, -R6, R20 ;  /* 0x800000060206722b */ /* 0x000fc60000000014 */
[----:B------:R-:W-:-:S03]  /*0d20*/  LOP3.LUT R15, R17, R15, RZ, 0x3c, !PT ;  /* 0x0000000f110f7212 */ /* 0x000fc600078e3cff */
[----:B------:R-:W-:-:S04]  /*0d30*/  IADD3 R6, PT, PT, -R0, -0x43300000, RZ ;  /* 0xbcd0000000067810 */ /* 0x000fc80007ffe1ff */
[----:B------:R-:W-:-:S04]  /*0d40*/  FSETP.NEU.AND P0, PT, |R7|, R6, PT ;  /* 0x000000060700720b */ /* 0x000fc80003f0d200 */
[----:B------:R-:W-:Y:S02]  /*0d50*/  FSEL R2, R16, R2, !P0 ;  /* 0x0000000210027208 */ /* 0x000fe40004000000 */
[----:B------:R-:W-:Y:S01]  /*0d60*/  FSEL R3, R15, R3, !P0 ;  /* 0x000000030f037208 */ /* 0x000fe20004000000 */
[----:B------:R-:W-:Y:S06]  /*0d70*/  BRA `(.L_x_11) ;  /* 0x0000000000547947 */ /* 0x000fec0003800000 */
.L_x_10:
[----:B------:R-:W-:-:S14]  /*0d80*/  DSETP.NAN.AND P0, PT, R22, R22, PT ;  /* 0x000000161600722a */ /* 0x000fdc0003f08000 */
[----:B------:R-:W-:Y:S05]  /*0d90*/  @P0 BRA `(.L_x_12) ;  /* 0x0000000000440947 */ /* 0x000fea0003800000 */
[----:B------:R-:W-:-:S14]  /*0da0*/  DSETP.NAN.AND P0, PT, R6, R6, PT ;  /* 0x000000060600722a */ /* 0x000fdc0003f08000 */
[----:B------:R-:W-:Y:S05]  /*0db0*/  @P0 BRA `(.L_x_13) ;  /* 0x0000000000300947 */ /* 0x000fea0003800000 */
[----:B------:R-:W-:Y:S01]  /*0dc0*/  ISETP.NE.AND P0, PT, R25, R16, PT ;  /* 0x000000101900720c */ /* 0x000fe20003f05270 */
[----:B------:R-:W-:Y:S02]  /*0dd0*/  IMAD.MOV.U32 R2, RZ, RZ, 0x0 ;  /* 0x00000000ff027424 */ /* 0x000fe400078e00ff */
[----:B------:R-:W-:-:S10]  /*0de0*/  IMAD.MOV.U32 R3, RZ, RZ, -0x80000 ;  /* 0xfff80000ff037424 */ /* 0x000fd400078e00ff */
[----:B------:R-:W-:Y:S05]  /*0df0*/  @!P0 BRA `(.L_x_11) ;  /* 0x0000000000348947 */ /* 0x000fea0003800000 */
[----:B------:R-:W-:Y:S02]  /*0e00*/  ISETP.NE.AND P0, PT, R25, 0x7ff00000, PT ;  /* 0x7ff000001900780c */ /* 0x000fe40003f05270 */
[----:B------:R-:W-:Y:S02]  /*0e10*/  LOP3.LUT R3, R23, 0x80000000, R7, 0x48, !PT ;  /* 0x8000000017037812 */ /* 0x000fe400078e4807 */
[----:B------:R-:W-:-:S13]  /*0e20*/  ISETP.EQ.OR P0, PT, R16, RZ, !P0 ;  /* 0x000000ff1000720c */ /* 0x000fda0004702670 */
[----:B------:R-:W-:Y:S01]  /*0e30*/  @P0 LOP3.LUT R0, R3, 0x7ff00000, RZ, 0xfc, !PT ;  /* 0x7ff0000003000812 */ /* 0x000fe200078efcff */
[----:B------:R-:W-:Y:S02]  /*0e40*/  @!P0 IMAD.MOV.U32 R2, RZ, RZ, RZ ;  /* 0x000000ffff028224 */ /* 0x000fe400078e00ff */
[----:B------:R-:W-:Y:S02]  /*0e50*/  @P0 IMAD.MOV.U32 R2, RZ, RZ, RZ ;  /* 0x000000ffff020224 */ /* 0x000fe400078e00ff */
[----:B------:R-:W-:Y:S01]  /*0e60*/  @P0 IMAD.MOV.U32 R3, RZ, RZ, R0 ;  /* 0x000000ffff030224 */ /* 0x000fe200078e0000 */
[----:B------:R-:W-:Y:S06]  /*0e70*/  BRA `(.L_x_11) ;  /* 0x0000000000147947 */ /* 0x000fec0003800000 */
.L_x_13:
[----:B------:R-:W-:Y:S01]  /*0e80*/  LOP3.LUT R3, R7, 0x80000, RZ, 0xfc, !PT ;  /* 0x0008000007037812 */ /* 0x000fe200078efcff */
[----:B------:R-:W-:Y:S01]  /*0e90*/  IMAD.MOV.U32 R2, RZ, RZ, R6 ;  /* 0x000000ffff027224 */ /* 0x000fe200078e0006 */
[----:B------:R-:W-:Y:S06]  /*0ea0*/  BRA `(.L_x_11) ;  /* 0x0000000000087947 */ /* 0x000fec0003800000 */
.L_x_12:
[----:B------:R-:W-:Y:S01]  /*0eb0*/  LOP3.LUT R3, R23, 0x80000, RZ, 0xfc, !PT ;  /* 0x0008000017037812 */ /* 0x000fe200078efcff */
[----:B------:R-:W-:-:S07]  /*0ec0*/  IMAD.MOV.U32 R2, RZ, RZ, R22 ;  /* 0x000000ffff027224 */ /* 0x000fce00078e0016 */
.L_x_11:
[----:B------:R-:W-:Y:S05]  /*0ed0*/  BSYNC.RECONVERGENT B1 ;  /* 0x0000000000017941 */ /* 0x000fea0003800200 */
.L_x_9:
[----:B------:R-:W-:Y:S02]  /*0ee0*/  IMAD.MOV.U32 R0, RZ, RZ, R2 ;  /* 0x000000ffff007224 */ /* 0x000fe400078e0002 */
[----:B------:R-:W-:Y:S02]  /*0ef0*/  IMAD.MOV.U32 R7, RZ, RZ, R3 ;  /* 0x000000ffff077224 */ /* 0x000fe400078e0003 */
[----:B------:R-:W-:Y:S02]  /*0f00*/  IMAD.MOV.U32 R2, RZ, RZ, R4 ;  /* 0x000000ffff027224 */ /* 0x000fe400078e0004 */
[----:B------:R-:W-:-:S04]  /*0f10*/  IMAD.MOV.U32 R3, RZ, RZ, 0x0 ;  /* 0x00000000ff037424 */ /* 0x000fc800078e00ff */
[----:B------:R-:W-:Y:S05]  /*0f20*/  RET.REL.NODEC R2 `(_ZN4mc646device17getResidualValuesEiPdS1_PKi) ;  /* 0xfffffff002347950 */ /* 0x000fea0003c3ffff */
.L_x_14:
[----:B------:R-:W-:-:S00]  /*0f30*/  BRA `(.L_x_14) ;  /* 0xfffffffc00fc7947 */ /* 0x000fc0000383ffff */
[----:B------:R-:W-:-:S00]  /*0f40*/  NOP ;  /* 0x0000000000007918 */ /* 0x000fc00000000000 */
        /* <DEDUP_REMOVED lines=11> */
.L_x_15:


//--------------------- .nv.shared._ZN4mc646device17getResidualValuesEiPdS1_PKi --------------------------
	.section	.nv.shared._ZN4mc646device17getResidualValuesEiPdS1_PKi,"aw",@nobits
	.sectionflags	@""
	.align	8
.nv.shared._ZN4mc646device17getResidualValuesEiPdS1_PKi:
	.zero		1040


//--------------------- .nv.shared.reserved.0     --------------------------
	.section	.nv.shared.reserved.0,"aw",@nobits
	.weak		__nv_reservedSMEM_offset_0_alias
	.size		__nv_reservedSMEM_offset_0_alias, 0, 64
	.other		__nv_reservedSMEM_offset_0_alias,@"STO_CUDA_RESERVED_SHARED STV_DEFAULT"
__nv_reservedSMEM_offset_0_alias:
	.zero		0
	.zero		64


//--------------------- .nv.constant0._ZN4mc646device17getResidualValuesEiPdS1_PKi --------------------------
	.section	.nv.constant0._ZN4mc646device17getResidualValuesEiPdS1_PKi,"a",@progbits
	.sectionflags	@""
	.align	4
.nv.constant0._ZN4mc646device17getResidualValuesEiPdS1_PKi:
	.zero		928


//--------------------- SYMBOLS --------------------------

	.type		.nv.reservedSmem.offset0,@object
	.size		.nv.reservedSmem.offset0,0x4
	.type		.nv.reservedSmem.cap,@object
	.size		.nv.reservedSmem.cap,0x4
